//
// Generated by NVIDIA NVVM Compiler
//
// Compiler Build ID: CL-36424714
// Cuda compilation tools, release 13.0, V13.0.88
// Based on NVVM 20.0.0
//

.version 9.0
.target sm_100
.address_size 64

	// .globl	_Z14naiveReductionPfS_j
// _ZZ14naiveReductionPfS_jE10partialSum has been demoted
// _ZZ18optimizedReductionPfS_jE10partialSum has been demoted

.visible .entry _Z14naiveReductionPfS_j(
	.param .u64 .ptr .align 1 _Z14naiveReductionPfS_j_param_0,
	.param .u64 .ptr .align 1 _Z14naiveReductionPfS_j_param_1,
	.param .u32 _Z14naiveReductionPfS_j_param_2
)
{
	.reg .pred 	%p<5>;
	.reg .b32 	%r<25>;
	.reg .b32 	%f<7>;
	.reg .b64 	%rd<11>;
	// demoted variable
	.shared .align 4 .b8 _ZZ14naiveReductionPfS_jE10partialSum[8192];
	ld.param.u64 	%rd1, [_Z14naiveReductionPfS_j_param_0];
	ld.param.u64 	%rd2, [_Z14naiveReductionPfS_j_param_1];
	ld.param.u32 	%r8, [_Z14naiveReductionPfS_j_param_2];
	mov.u32 	%r1, %tid.x;
	mov.u32 	%r2, %ctaid.x;
	mov.u32 	%r3, %ntid.x;
	setp.gt.u32 	%p1, %r1, %r8;
	shl.b32 	%r9, %r1, 2;
	mov.u32 	%r10, _ZZ14naiveReductionPfS_jE10partialSum;
	add.s32 	%r4, %r10, %r9;
	@%p1 bra 	$L__BB0_2;
	cvta.to.global.u64 	%rd3, %rd2;
	mul.lo.s32 	%r11, %r2, %r3;
	shl.b32 	%r12, %r11, 1;
	add.s32 	%r13, %r12, %r1;
	mul.wide.u32 	%rd4, %r13, 4;
	add.s64 	%rd5, %rd3, %rd4;
	ld.global.f32 	%f1, [%rd5];
	st.shared.f32 	[%r4], %f1;
	add.s32 	%r14, %r13, %r3;
	mul.wide.u32 	%rd6, %r14, 4;
	add.s64 	%rd7, %rd3, %rd6;
	ld.global.f32 	%f2, [%rd7];
	shl.b32 	%r15, %r3, 2;
	add.s32 	%r16, %r4, %r15;
	st.shared.f32 	[%r16], %f2;
	bra.uni 	$L__BB0_3;
$L__BB0_2:
	mov.b32 	%r17, 0;
	st.shared.u32 	[%r4], %r17;
$L__BB0_3:
	bar.sync 	0;
	add.s32 	%r5, %r4, %r9;
	mov.b32 	%r24, 1;
$L__BB0_4:
	bar.sync 	0;
	add.s32 	%r20, %r24, -1;
	and.b32  	%r21, %r20, %r1;
	setp.ne.s32 	%p2, %r21, 0;
	@%p2 bra 	$L__BB0_6;
	shl.b32 	%r22, %r24, 2;
	add.s32 	%r23, %r5, %r22;
	ld.shared.f32 	%f3, [%r23];
	ld.shared.f32 	%f4, [%r5];
	add.f32 	%f5, %f3, %f4;
	st.shared.f32 	[%r5], %f5;
$L__BB0_6:
	shl.b32 	%r24, %r24, 1;
	setp.le.u32 	%p3, %r24, %r3;
	@%p3 bra 	$L__BB0_4;
	bar.sync 	0;
	setp.ne.s32 	%p4, %r1, 0;
	@%p4 bra 	$L__BB0_9;
	ld.shared.f32 	%f6, [_ZZ14naiveReductionPfS_jE10partialSum];
	cvta.to.global.u64 	%rd8, %rd1;
	mul.wide.u32 	%rd9, %r2, 4;
	add.s64 	%rd10, %rd8, %rd9;
	st.global.f32 	[%rd10], %f6;
$L__BB0_9:
	ret;

}
	// .globl	_Z18optimizedReductionPfS_j
.visible .entry _Z18optimizedReductionPfS_j(
	.param .u64 .ptr .align 1 _Z18optimizedReductionPfS_j_param_0,
	.param .u64 .ptr .align 1 _Z18optimizedReductionPfS_j_param_1,
	.param .u32 _Z18optimizedReductionPfS_j_param_2
)
{
	.reg .pred 	%p<6>;
	.reg .b32 	%r<16>;
	.reg .b32 	%f<26>;
	.reg .b64 	%rd<11>;
	// demoted variable
	.shared .align 4 .b8 _ZZ18optimizedReductionPfS_jE10partialSum[8192];
	ld.param.u64 	%rd1, [_Z18optimizedReductionPfS_j_param_0];
	ld.param.u64 	%rd2, [_Z18optimizedReductionPfS_j_param_1];
	cvta.to.global.u64 	%rd3, %rd2;
	mov.u32 	%r1, %tid.x;
	mov.u32 	%r2, %ctaid.x;
	mov.u32 	%r15, %ntid.x;
	mul.lo.s32 	%r7, %r15, %r2;
	shl.b32 	%r8, %r7, 1;
	add.s32 	%r9, %r8, %r1;
	mul.wide.u32 	%rd4, %r9, 4;
	add.s64 	%rd5, %rd3, %rd4;
	ld.global.f32 	%f1, [%rd5];
	add.s32 	%r10, %r9, %r15;
	mul.wide.u32 	%rd6, %r10, 4;
	add.s64 	%rd7, %rd3, %rd6;
	ld.global.f32 	%f2, [%rd7];
	add.f32 	%f3, %f1, %f2;
	shl.b32 	%r11, %r1, 2;
	mov.u32 	%r12, _ZZ18optimizedReductionPfS_jE10partialSum;
	add.s32 	%r4, %r12, %r11;
	st.shared.f32 	[%r4], %f3;
	bar.sync 	0;
	setp.lt.u32 	%p1, %r15, 66;
	@%p1 bra 	$L__BB1_4;
$L__BB1_1:
	shr.u32 	%r6, %r15, 1;
	setp.ge.u32 	%p2, %r1, %r6;
	@%p2 bra 	$L__BB1_3;
	shl.b32 	%r13, %r6, 2;
	add.s32 	%r14, %r4, %r13;
	ld.shared.f32 	%f4, [%r14];
	ld.shared.f32 	%f5, [%r4];
	add.f32 	%f6, %f4, %f5;
	st.shared.f32 	[%r4], %f6;
$L__BB1_3:
	bar.sync 	0;
	setp.gt.u32 	%p3, %r15, 131;
	mov.u32 	%r15, %r6;
	@%p3 bra 	$L__BB1_1;
$L__BB1_4:
	setp.gt.u32 	%p4, %r1, 31;
	@%p4 bra 	$L__BB1_7;
	ld.volatile.shared.f32 	%f7, [%r4+128];
	ld.volatile.shared.f32 	%f8, [%r4];
	add.f32 	%f9, %f7, %f8;
	st.volatile.shared.f32 	[%r4], %f9;
	ld.volatile.shared.f32 	%f10, [%r4+64];
	ld.volatile.shared.f32 	%f11, [%r4];
	add.f32 	%f12, %f10, %f11;
	st.volatile.shared.f32 	[%r4], %f12;
	ld.volatile.shared.f32 	%f13, [%r4+32];
	ld.volatile.shared.f32 	%f14, [%r4];
	add.f32 	%f15, %f13, %f14;
	st.volatile.shared.f32 	[%r4], %f15;
	ld.volatile.shared.f32 	%f16, [%r4+16];
	ld.volatile.shared.f32 	%f17, [%r4];
	add.f32 	%f18, %f16, %f17;
	st.volatile.shared.f32 	[%r4], %f18;
	ld.volatile.shared.f32 	%f19, [%r4+8];
	ld.volatile.shared.f32 	%f20, [%r4];
	add.f32 	%f21, %f19, %f20;
	st.volatile.shared.f32 	[%r4], %f21;
	ld.volatile.shared.f32 	%f22, [%r4+4];
	ld.volatile.shared.f32 	%f23, [%r4];
	add.f32 	%f24, %f22, %f23;
	st.volatile.shared.f32 	[%r4], %f24;
	setp.ne.s32 	%p5, %r1, 0;
	@%p5 bra 	$L__BB1_7;
	ld.shared.f32 	%f25, [_ZZ18optimizedReductionPfS_jE10partialSum];
	cvta.to.global.u64 	%rd8, %rd1;
	mul.wide.u32 	%rd9, %r2, 4;
	add.s64 	%rd10, %rd8, %rd9;
	st.global.f32 	[%rd10], %f25;
$L__BB1_7:
	ret;

}


// ===== COMPILED SASS (sm_100) =====

	.target	sm_100

	.elftype	@"ET_EXEC"


//--------------------- .note.nv.tkinfo           --------------------------
	.section	.note.nv.tkinfo,"",@"SHT_NOTE"
	.sectionflags	@"SHF_NOTE_NV_TKINFO"
	.tkinfo
        /*0018*/ 	.word	0x00000002
        /*0030*/ 	.string	""
        /*0030*/ 	.string	"ptxas"
        /*0030*/ 	.string	"Cuda compilation tools, release 13.0, V13.0.88"
        /*0030*/ 	.string	"Build cuda_13.0.r13.0/compiler.36424714_0"
        /*0030*/ 	.string	"-arch sm_100 -m 64 "



//--------------------- .note.nv.cuinfo           --------------------------
	.section	.note.nv.cuinfo,"",@"SHT_NOTE"
	.sectionflags	@"SHF_NOTE_NV_CUINFO"
        /*0018*/ 	.short	0x0002
        /*001a*/ 	.short	0x0064
        /*001c*/ 	.short	0x0082
	.zero		2


//--------------------- .nv.info                  --------------------------
	.section	.nv.info,"",@"SHT_CUDA_INFO"
	.align	4


	//----- nvinfo : EIATTR_REGCOUNT
	.align		4
        /*0000*/ 	.byte	0x04, 0x2f
        /*0002*/ 	.short	(.L_1 - .L_0)
	.align		4
.L_0:
        /*0004*/ 	.word	index@(_Z14naiveReductionPfS_j)
        /*0008*/ 	.word	0x00000010


	//----- nvinfo : EIATTR_FRAME_SIZE
	.align		4
.L_1:
        /*000c*/ 	.byte	0x04, 0x11
        /*000e*/ 	.short	(.L_3 - .L_2)
	.align		4
.L_2:
        /*0010*/ 	.word	index@(_Z14naiveReductionPfS_j)
        /*0014*/ 	.word	0x00000000


	//----- nvinfo : EIATTR_REGCOUNT
	.align		4
.L_3:
        /*0018*/ 	.byte	0x04, 0x2f
        /*001a*/ 	.short	(.L_5 - .L_4)
	.align		4
.L_4:
        /*001c*/ 	.word	index@(_Z18optimizedReductionPfS_j)
        /*0020*/ 	.word	0x0000000d


	//----- nvinfo : EIATTR_FRAME_SIZE
	.align		4
.L_5:
        /*0024*/ 	.byte	0x04, 0x11
        /*0026*/ 	.short	(.L_7 - .L_6)
	.align		4
.L_6:
        /*0028*/ 	.word	index@(_Z18optimizedReductionPfS_j)
        /*002c*/ 	.word	0x00000000


	//----- nvinfo : EIATTR_MIN_STACK_SIZE
	.align		4
.L_7:
        /*0030*/ 	.byte	0x04, 0x12
        /*0032*/ 	.short	(.L_9 - .L_8)
	.align		4
.L_8:
        /*0034*/ 	.word	index@(_Z18optimizedReductionPfS_j)
        /*0038*/ 	.word	0x00000000


	//----- nvinfo : EIATTR_MIN_STACK_SIZE
	.align		4
.L_9:
        /*003c*/ 	.byte	0x04, 0x12
        /*003e*/ 	.short	(.L_11 - .L_10)
	.align		4
.L_10:
        /*0040*/ 	.word	index@(_Z14naiveReductionPfS_j)
        /*0044*/ 	.word	0x00000000
.L_11:


//--------------------- .nv.compat                --------------------------
	.section	.nv.compat,"",@"SHT_CUDA_COMPAT_INFO"
	.align	4
        /*0000*/ 	.byte	0x02, 0x09, 0x00, 0x00, 0x02, 0x02, 0x01, 0x00, 0x02, 0x05, 0x05, 0x00, 0x03, 0x07, 0x01, 0x01
        /*0010*/ 	.byte	0x02, 0x03, 0x00, 0x00, 0x02, 0x06, 0x01, 0x00, 0x04, 0x0b, 0x08, 0x00, 0x09, 0x00, 0x00, 0x00
        /*0020*/ 	.byte	0x00, 0x00, 0x00, 0x00


//--------------------- .nv.info._Z18optimizedReductionPfS_j --------------------------
	.section	.nv.info._Z18optimizedReductionPfS_j,"",@"SHT_CUDA_INFO"
	.sectionflags	@""
	.align	4


	//----- nvinfo : EIATTR_CUDA_API_VERSION
	.align		4
        /*0000*/ 	.byte	0x04, 0x37
        /*0002*/ 	.short	(.L_13 - .L_12)
.L_12:
        /*0004*/ 	.word	0x00000082


	//----- nvinfo : EIATTR_KPARAM_INFO
	.align		4
.L_13:
        /*0008*/ 	.byte	0x04, 0x17
        /*000a*/ 	.short	(.L_15 - .L_14)
.L_14:
        /*000c*/ 	.word	0x00000000
        /*0010*/ 	.short	0x0002
        /*0012*/ 	.short	0x0010
        /*0014*/ 	.byte	0x00, 0xf0, 0x11, 0x00


	//----- nvinfo : EIATTR_KPARAM_INFO
	.align		4
.L_15:
        /*0018*/ 	.byte	0x04, 0x17
        /*001a*/ 	.short	(.L_17 - .L_16)
.L_16:
        /*001c*/ 	.word	0x00000000
        /*0020*/ 	.short	0x0001
        /*0022*/ 	.short	0x0008
        /*0024*/ 	.byte	0x00, 0xf5, 0x21, 0x00


	//----- nvinfo : EIATTR_KPARAM_INFO
	.align		4
.L_17:
        /*0028*/ 	.byte	0x04, 0x17
        /*002a*/ 	.short	(.L_19 - .L_18)
.L_18:
        /*002c*/ 	.word	0x00000000
        /*0030*/ 	.short	0x0000
        /*0032*/ 	.short	0x0000
        /*0034*/ 	.byte	0x00, 0xf5, 0x21, 0x00


	//----- nvinfo : EIATTR_SPARSE_MMA_MASK
	.align		4
.L_19:
        /*0038*/ 	.byte	0x03, 0x50
        /*003a*/ 	.short	0x0000


	//----- nvinfo : EIATTR_MAXREG_COUNT
	.align		4
        /*003c*/ 	.byte	0x03, 0x1b
        /*003e*/ 	.short	0x00ff


	//----- nvinfo : EIATTR_NUM_BARRIERS
	.align		4
        /*0040*/ 	.byte	0x02, 0x4c
        /*0042*/ 	.byte	0x01
	.zero		1


	//----- nvinfo : EIATTR_MERCURY_ISA_VERSION
	.align		4
        /*0044*/ 	.byte	0x03, 0x5f
        /*0046*/ 	.short	0x0101


	//----- nvinfo : EIATTR_VRC_CTA_INIT_COUNT
	.align		4
        /*0048*/ 	.byte	0x02, 0x4a
	.zero		1
	.zero		1


	//----- nvinfo : EIATTR_EXIT_INSTR_OFFSETS
	.align		4
        /*004c*/ 	.byte	0x04, 0x1c
        /*004e*/ 	.short	(.L_21 - .L_20)


	//   ....[0]....
.L_20:
        /*0050*/ 	.word	0x00000230


	//   ....[1]....
        /*0054*/ 	.word	0x000003d0


	//   ....[2]....
        /*0058*/ 	.word	0x00000450


	//----- nvinfo : EIATTR_CBANK_PARAM_SIZE
	.align		4
.L_21:
        /*005c*/ 	.byte	0x03, 0x19
        /*005e*/ 	.short	0x0014


	//----- nvinfo : EIATTR_PARAM_CBANK
	.align		4
        /*0060*/ 	.byte	0x04, 0x0a
        /*0062*/ 	.short	(.L_23 - .L_22)
	.align		4
.L_22:
        /*0064*/ 	.word	index@(.nv.constant0._Z18optimizedReductionPfS_j)
        /*0068*/ 	.short	0x0380
        /*006a*/ 	.short	0x0014


	//----- nvinfo : EIATTR_SW_WAR
	.align		4
.L_23:
        /*006c*/ 	.byte	0x04, 0x36
        /*006e*/ 	.short	(.L_25 - .L_24)
.L_24:
        /*0070*/ 	.word	0x00000008
.L_25:


//--------------------- .nv.info._Z14naiveReductionPfS_j --------------------------
	.section	.nv.info._Z14naiveReductionPfS_j,"",@"SHT_CUDA_INFO"
	.sectionflags	@""
	.align	4


	//----- nvinfo : EIATTR_CUDA_API_VERSION
	.align		4
        /*0000*/ 	.byte	0x04, 0x37
        /*0002*/ 	.short	(.L_27 - .L_26)
.L_26:
        /*0004*/ 	.word	0x00000082


	//----- nvinfo : EIATTR_KPARAM_INFO
	.align		4
.L_27:
        /*0008*/ 	.byte	0x04, 0x17
        /*000a*/ 	.short	(.L_29 - .L_28)
.L_28:
        /*000c*/ 	.word	0x00000000
        /*0010*/ 	.short	0x0002
        /*0012*/ 	.short	0x0010
        /*0014*/ 	.byte	0x00, 0xf0, 0x11, 0x00


	//----- nvinfo : EIATTR_KPARAM_INFO
	.align		4
.L_29:
        /*0018*/ 	.byte	0x04, 0x17
        /*001a*/ 	.short	(.L_31 - .L_30)
.L_30:
        /*001c*/ 	.word	0x00000000
        /*0020*/ 	.short	0x0001
        /*0022*/ 	.short	0x0008
        /*0024*/ 	.byte	0x00, 0xf5, 0x21, 0x00


	//----- nvinfo : EIATTR_KPARAM_INFO
	.align		4
.L_31:
        /*0028*/ 	.byte	0x04, 0x17
        /*002a*/ 	.short	(.L_33 - .L_32)
.L_32:
        /*002c*/ 	.word	0x00000000
        /*0030*/ 	.short	0x0000
        /*0032*/ 	.short	0x0000
        /*0034*/ 	.byte	0x00, 0xf5, 0x21, 0x00


	//----- nvinfo : EIATTR_SPARSE_MMA_MASK
	.align		4
.L_33:
        /*0038*/ 	.byte	0x03, 0x50
        /*003a*/ 	.short	0x0000


	//----- nvinfo : EIATTR_MAXREG_COUNT
	.align		4
        /*003c*/ 	.byte	0x03, 0x1b
        /*003e*/ 	.short	0x00ff


	//----- nvinfo : EIATTR_NUM_BARRIERS
	.align		4
        /*0040*/ 	.byte	0x02, 0x4c
        /*0042*/ 	.byte	0x01
	.zero		1


	//----- nvinfo : EIATTR_MERCURY_ISA_VERSION
	.align		4
        /*0044*/ 	.byte	0x03, 0x5f
        /*0046*/ 	.short	0x0101


	//----- nvinfo : EIATTR_VRC_CTA_INIT_COUNT
	.align		4
        /*0048*/ 	.byte	0x02, 0x4a
	.zero		1
	.zero		1


	//----- nvinfo : EIATTR_EXIT_INSTR_OFFSETS
	.align		4
        /*004c*/ 	.byte	0x04, 0x1c
        /*004e*/ 	.short	(.L_35 - .L_34)


	//   ....[0]....
.L_34:
        /*0050*/ 	.word	0x00000270


	//   ....[1]....
        /*0054*/ 	.word	0x000002f0


	//----- nvinfo : EIATTR_CBANK_PARAM_SIZE
	.align		4
.L_35:
        /*0058*/ 	.byte	0x03, 0x19
        /*005a*/ 	.short	0x0014


	//----- nvinfo : EIATTR_PARAM_CBANK
	.align		4
        /*005c*/ 	.byte	0x04, 0x0a
        /*005e*/ 	.short	(.L_37 - .L_36)
	.align		4
.L_36:
        /*0060*/ 	.word	index@(.nv.constant0._Z14naiveReductionPfS_j)
        /*0064*/ 	.short	0x0380
        /*0066*/ 	.short	0x0014


	//----- nvinfo : EIATTR_SW_WAR
	.align		4
.L_37:
        /*0068*/ 	.byte	0x04, 0x36
        /*006a*/ 	.short	(.L_39 - .L_38)
.L_38:
        /*006c*/ 	.word	0x00000008
.L_39:


//--------------------- .nv.callgraph             --------------------------
	.section	.nv.callgraph,"",@"SHT_CUDA_CALLGRAPH"
	.align	4
	.sectionentsize	8
	.align		4
        /*0000*/ 	.word	0x00000000
	.align		4
        /*0004*/ 	.word	0xffffffff
	.align		4
        /*0008*/ 	.word	0x00000000
	.align		4
        /*000c*/ 	.word	0xfffffffe
	.align		4
        /*0010*/ 	.word	0x00000000
	.align		4
        /*0014*/ 	.word	0xfffffffd
	.align		4
        /*0018*/ 	.word	0x00000000
	.align		4
        /*001c*/ 	.word	0xfffffffc


//--------------------- .text._Z18optimizedReductionPfS_j --------------------------
	.section	.text._Z18optimizedReductionPfS_j,"ax",@progbits
	.align	128
        .global         _Z18optimizedReductionPfS_j
        .type           _Z18optimizedReductionPfS_j,@function
        .size           _Z18optimizedReductionPfS_j,(.L_x_5 - _Z18optimizedReductionPfS_j)
        .other          _Z18optimizedReductionPfS_j,@"STO_CUDA_ENTRY STV_DEFAULT"
_Z18optimizedReductionPfS_j:
.text._Z18optimizedReductionPfS_j:
[----:B------:R-:W-:Y:S01]  /*0000*/  LDC R1, c[0x0][0x37c] ;  /* 0x0000df00ff017b82 */ /* 0x000fe20000000800 */
[----:B------:R-:W0:Y:S01]  /*0010*/  S2R R0, SR_CTAID.X ;  /* 0x0000000000007919 */ /* 0x000e220000002500 */
[----:B------:R-:W0:Y:S06]  /*0020*/  LDCU UR8, c[0x0][0x360] ;  /* 0x00006c00ff0877ac */ /* 0x000e2c0008000800 */
[----:B------:R-:W1:Y:S01]  /*0030*/  LDC.64 R6, c[0x0][0x388] ;  /* 0x0000e200ff067b82 */ /* 0x000e620000000a00 */
[----:B------:R-:W2:Y:S01]  /*0040*/  S2R R2, SR_TID.X ;  /* 0x0000000000027919 */ /* 0x000ea20000002100 */
[----:B------:R-:W3:Y:S01]  /*0050*/  LDCU.64 UR6, c[0x0][0x358] ;  /* 0x00006b00ff0677ac */ /* 0x000ee20008000a00 */
[----:B0-----:R-:W-:-:S05]  /*0060*/  IMAD R3, R0, UR8, RZ ;  /* 0x0000000800037c24 */ /* 0x001fca000f8e02ff */
[----:B--2---:R-:W-:-:S04]  /*0070*/  LEA R3, R3, R2, 0x1 ;  /* 0x0000000203037211 */ /* 0x004fc800078e08ff */
[C---:B------:R-:W-:Y:S01]  /*0080*/  IADD3 R9, PT, PT, R3.reuse, UR8, RZ ;  /* 0x0000000803097c10 */ /* 0x040fe2000fffe0ff */
[----:B-1----:R-:W-:-:S04]  /*0090*/  IMAD.WIDE.U32 R4, R3, 0x4, R6 ;  /* 0x0000000403047825 */ /* 0x002fc800078e0006 */
[----:B------:R-:W-:Y:S02]  /*00a0*/  IMAD.WIDE.U32 R6, R9, 0x4, R6 ;  /* 0x0000000409067825 */ /* 0x000fe400078e0006 */
[----:B---3--:R-:W2:Y:S04]  /*00b0*/  LDG.E R4, desc[UR6][R4.64] ;  /* 0x0000000604047981 */ /* 0x008ea8000c1e1900 */
[----:B------:R-:W2:Y:S01]  /*00c0*/  LDG.E R7, desc[UR6][R6.64] ;  /* 0x0000000606077981 */ /* 0x000ea2000c1e1900 */
[----:B------:R-:W0:Y:S01]  /*00d0*/  S2UR UR5, SR_CgaCtaId ;  /* 0x00000000000579c3 */ /* 0x000e220000008800 */
[----:B------:R-:W-:Y:S01]  /*00e0*/  UMOV UR4, 0x400 ;  /* 0x0000040000047882 */ /* 0x000fe20000000000 */
[----:B------:R-:W-:Y:S01]  /*00f0*/  UISETP.GE.U32.AND UP0, UPT, UR8, 0x42, UPT ;  /* 0x000000420800788c */ /* 0x000fe2000bf06070 */
[----:B------:R-:W-:Y:S01]  /*0100*/  ISETP.GT.U32.AND P0, PT, R2, 0x1f, PT ;  /* 0x0000001f0200780c */ /* 0x000fe20003f04070 */
[----:B0-----:R-:W-:-:S06]  /*0110*/  ULEA UR4, UR5, UR4, 0x18 ;  /* 0x0000000405047291 */ /* 0x001fcc000f8ec0ff */
[----:B------:R-:W-:Y:S01]  /*0120*/  LEA R3, R2, UR4, 0x2 ;  /* 0x0000000402037c11 */ /* 0x000fe2000f8e10ff */
[----:B--2---:R-:W-:-:S05]  /*0130*/  FADD R8, R4, R7 ;  /* 0x0000000704087221 */ /* 0x004fca0000000000 */
[----:B------:R0:W-:Y:S01]  /*0140*/  STS [R3], R8 ;  /* 0x0000000803007388 */ /* 0x0001e20000000800 */
[----:B------:R-:W-:Y:S06]  /*0150*/  BAR.SYNC.DEFER_BLOCKING 0x0 ;  /* 0x0000000000007b1d */ /* 0x000fec0000010000 */
[----:B------:R-:W-:Y:S05]  /*0160*/  BRA.U !UP0, `(.L_x_0) ;  /* 0x0000000108307547 */ /* 0x000fea000b800000 */
[----:B------:R-:W-:-:S07]  /*0170*/  MOV R4, UR8 ;  /* 0x0000000800047c02 */ /* 0x000fce0008000f00 */
.L_x_1:
[----:B------:R-:W-:-:S04]  /*0180*/  SHF.R.U32.HI R7, RZ, 0x1, R4 ;  /* 0x00000001ff077819 */ /* 0x000fc80000011604 */
[----:B------:R-:W-:-:S13]  /*0190*/  ISETP.GE.U32.AND P1, PT, R2, R7, PT ;  /* 0x000000070200720c */ /* 0x000fda0003f26070 */
[----:B------:R-:W-:Y:S01]  /*01a0*/  @!P1 LEA R5, R7, R3, 0x2 ;  /* 0x0000000307059211 */ /* 0x000fe200078e10ff */
[----:B------:R-:W-:Y:S05]  /*01b0*/  @!P1 LDS R6, [R3] ;  /* 0x0000000003069984 */ /* 0x000fea0000000800 */
[----:B------:R-:W1:Y:S02]  /*01c0*/  @!P1 LDS R5, [R5] ;  /* 0x0000000005059984 */ /* 0x000e640000000800 */
[----:B-1----:R-:W-:-:S05]  /*01d0*/  @!P1 FADD R6, R5, R6 ;  /* 0x0000000605069221 */ /* 0x002fca0000000000 */
[----:B------:R1:W-:Y:S01]  /*01e0*/  @!P1 STS [R3], R6 ;  /* 0x0000000603009388 */ /* 0x0003e20000000800 */
[----:B------:R-:W-:Y:S01]  /*01f0*/  BAR.SYNC.DEFER_BLOCKING 0x0 ;  /* 0x0000000000007b1d */ /* 0x000fe20000010000 */
[----:B------:R-:W-:Y:S02]  /*0200*/  ISETP.GT.U32.AND P1, PT, R4, 0x83, PT ;  /* 0x000000830400780c */ /* 0x000fe40003f24070 */
[----:B------:R-:W-:-:S11]  /*0210*/  MOV R4, R7 ;  /* 0x0000000700047202 */ /* 0x000fd60000000f00 */
[----:B-1----:R-:W-:Y:S05]  /*0220*/  @P1 BRA `(.L_x_1) ;  /* 0xfffffffc00d41947 */ /* 0x002fea000383ffff */
.L_x_0:
[----:B------:R-:W-:Y:S05]  /*0230*/  @P0 EXIT ;  /* 0x000000000000094d */ /* 0x000fea0003800000 */
[----:B------:R-:W-:Y:S01]  /*0240*/  LDS R4, [R3+0x80] ;  /* 0x0000800003047984 */ /* 0x000fe20000000800 */
[----:B------:R-:W-:-:S03]  /*0250*/  ISETP.NE.AND P0, PT, R2, RZ, PT ;  /* 0x000000ff0200720c */ /* 0x000fc60003f05270 */
[----:B------:R-:W1:Y:S02]  /*0260*/  LDS R5, [R3] ;  /* 0x0000000003057984 */ /* 0x000e640000000800 */
[----:B-1----:R-:W-:-:S05]  /*0270*/  FADD R4, R4, R5 ;  /* 0x0000000504047221 */ /* 0x002fca0000000000 */
[----:B------:R-:W-:Y:S04]  /*0280*/  STS [R3], R4 ;  /* 0x0000000403007388 */ /* 0x000fe80000000800 */
[----:B------:R-:W-:Y:S04]  /*0290*/  LDS R5, [R3+0x40] ;  /* 0x0000400003057984 */ /* 0x000fe80000000800 */
[----:B------:R-:W1:Y:S02]  /*02a0*/  LDS R6, [R3] ;  /* 0x0000000003067984 */ /* 0x000e640000000800 */
[----:B-1----:R-:W-:-:S05]  /*02b0*/  FADD R6, R5, R6 ;  /* 0x0000000605067221 */ /* 0x002fca0000000000 */
[----:B------:R-:W-:Y:S04]  /*02c0*/  STS [R3], R6 ;  /* 0x0000000603007388 */ /* 0x000fe80000000800 */
[----:B------:R-:W-:Y:S04]  /*02d0*/  LDS R5, [R3+0x20] ;  /* 0x0000200003057984 */ /* 0x000fe80000000800 */
[----:B0-----:R-:W0:Y:S02]  /*02e0*/  LDS R8, [R3] ;  /* 0x0000000003087984 */ /* 0x001e240000000800 */
[----:B0-----:R-:W-:-:S05]  /*02f0*/  FADD R8, R5, R8 ;  /* 0x0000000805087221 */ /* 0x001fca0000000000 */
[----:B------:R-:W-:Y:S04]  /*0300*/  STS [R3], R8 ;  /* 0x0000000803007388 */ /* 0x000fe80000000800 */
[----:B------:R-:W-:Y:S04]  /*0310*/  LDS R5, [R3+0x10] ;  /* 0x0000100003057984 */ /* 0x000fe80000000800 */
[----:B------:R-:W0:Y:S02]  /*0320*/  LDS R10, [R3] ;  /* 0x00000000030a7984 */ /* 0x000e240000000800 */
        /* <DEDUP_REMOVED lines=9> */
[----:B------:R0:W-:Y:S01]  /*03c0*/  STS [R3], R6 ;  /* 0x0000000603007388 */ /* 0x0001e20000000800 */
[----:B------:R-:W-:Y:S05]  /*03d0*/  @P0 EXIT ;  /* 0x000000000000094d */ /* 0x000fea0003800000 */
[----:B------:R-:W1:Y:S01]  /*03e0*/  S2UR UR5, SR_CgaCtaId ;  /* 0x00000000000579c3 */ /* 0x000e620000008800 */
[----:B------:R-:W-:-:S07]  /*03f0*/  UMOV UR4, 0x400 ;  /* 0x0000040000047882 */ /* 0x000fce0000000000 */
[----:B0-----:R-:W0:Y:S01]  /*0400*/  LDC.64 R2, c[0x0][0x380] ;  /* 0x0000e000ff027b82 */ /* 0x001e220000000a00 */
[----:B-1----:R-:W-:Y:S01]  /*0410*/  ULEA UR4, UR5, UR4, 0x18 ;  /* 0x0000000405047291 */ /* 0x002fe2000f8ec0ff */
[----:B0-----:R-:W-:-:S08]  /*0420*/  IMAD.WIDE.U32 R2, R0, 0x4, R2 ;  /* 0x0000000400027825 */ /* 0x001fd000078e0002 */
[----:B------:R-:W0:Y:S04]  /*0430*/  LDS R5, [UR4] ;  /* 0x00000004ff057984 */ /* 0x000e280008000800 */
[----:B0-----:R-:W-:Y:S01]  /*0440*/  STG.E desc[UR6][R2.64], R5 ;  /* 0x0000000502007986 */ /* 0x001fe2000c101906 */
[----:B------:R-:W-:Y:S05]  /*0450*/  EXIT ;  /* 0x000000000000794d */ /* 0x000fea0003800000 */
.L_x_2:
[----:B------:R-:W-:-:S00]  /*0460*/  BRA `(.L_x_2) ;  /* 0xfffffffc00fc7947 */ /* 0x000fc0000383ffff */
[----:B------:R-:W-:-:S00]  /*0470*/  NOP ;  /* 0x0000000000007918 */ /* 0x000fc00000000000 */
        /* <DEDUP_REMOVED lines=8> */
.L_x_5:


//--------------------- .text._Z14naiveReductionPfS_j --------------------------
	.section	.text._Z14naiveReductionPfS_j,"ax",@progbits
	.align	128
        .global         _Z14naiveReductionPfS_j
        .type           _Z14naiveReductionPfS_j,@function
        .size           _Z14naiveReductionPfS_j,(.L_x_6 - _Z14naiveReductionPfS_j)
        .other          _Z14naiveReductionPfS_j,@"STO_CUDA_ENTRY STV_DEFAULT"
_Z14naiveReductionPfS_j:
.text._Z14naiveReductionPfS_j:
[----:B------:R-:W-:Y:S01]  /*0000*/  LDC R1, c[0x0][0x37c] ;  /* 0x0000df00ff017b82 */ /* 0x000fe20000000800 */
[----:B------:R-:W0:Y:S01]  /*0010*/  S2R R11, SR_TID.X ;  /* 0x00000000000b7919 */ /* 0x000e220000002100 */
[----:B------:R-:W0:Y:S06]  /*0020*/  LDCU UR4, c[0x0][0x390] ;  /* 0x00007200ff0477ac */ /* 0x000e2c0008000800 */
[----:B------:R-:W1:Y:S01]  /*0030*/  LDC R6, c[0x0][0x360] ;  /* 0x0000d800ff067b82 */ /* 0x000e620000000800 */
[----:B------:R-:W1:Y:S01]  /*0040*/  S2R R13, SR_CTAID.X ;  /* 0x00000000000d7919 */ /* 0x000e620000002500 */
[----:B------:R-:W2:Y:S01]  /*0050*/  LDCU.64 UR6, c[0x0][0x358] ;  /* 0x00006b00ff0677ac */ /* 0x000ea20008000a00 */
[----:B0-----:R-:W-:-:S13]  /*0060*/  ISETP.GT.U32.AND P0, PT, R11, UR4, PT ;  /* 0x000000040b007c0c */ /* 0x001fda000bf04070 */
[----:B------:R-:W0:Y:S01]  /*0070*/  @!P0 LDC.64 R4, c[0x0][0x388] ;  /* 0x0000e200ff048b82 */ /* 0x000e220000000a00 */
[----:B-1----:R-:W-:-:S04]  /*0080*/  @!P0 IMAD R0, R13, R6, RZ ;  /* 0x000000060d008224 */ /* 0x002fc800078e02ff */
[----:B------:R-:W-:-:S04]  /*0090*/  @!P0 IMAD R3, R0, 0x2, R11 ;  /* 0x0000000200038824 */ /* 0x000fc800078e020b */
[C---:B------:R-:W-:Y:S02]  /*00a0*/  @!P0 IMAD.IADD R7, R3.reuse, 0x1, R6 ;  /* 0x0000000103078824 */ /* 0x040fe400078e0206 */
[----:B0-----:R-:W-:-:S04]  /*00b0*/  @!P0 IMAD.WIDE.U32 R2, R3, 0x4, R4 ;  /* 0x0000000403028825 */ /* 0x001fc800078e0004 */
[----:B------:R-:W-:Y:S02]  /*00c0*/  @!P0 IMAD.WIDE.U32 R4, R7, 0x4, R4 ;  /* 0x0000000407048825 */ /* 0x000fe400078e0004 */
[----:B--2---:R0:W2:Y:S04]  /*00d0*/  @!P0 LDG.E R3, desc[UR6][R2.64] ;  /* 0x0000000602038981 */ /* 0x0040a8000c1e1900 */
[----:B------:R-:W3:Y:S01]  /*00e0*/  @!P0 LDG.E R4, desc[UR6][R4.64] ;  /* 0x0000000604048981 */ /* 0x000ee2000c1e1900 */
[----:B------:R-:W1:Y:S01]  /*00f0*/  S2UR UR5, SR_CgaCtaId ;  /* 0x00000000000579c3 */ /* 0x000e620000008800 */
[----:B------:R-:W-:Y:S01]  /*0100*/  UMOV UR4, 0x400 ;  /* 0x0000040000047882 */ /* 0x000fe20000000000 */
[----:B------:R-:W-:Y:S01]  /*0110*/  IMAD.MOV.U32 R9, RZ, RZ, 0x1 ;  /* 0x00000001ff097424 */ /* 0x000fe200078e00ff */
[----:B-1----:R-:W-:-:S06]  /*0120*/  ULEA UR4, UR5, UR4, 0x18 ;  /* 0x0000000405047291 */ /* 0x002fcc000f8ec0ff */
[----:B------:R-:W-:-:S04]  /*0130*/  LEA R0, R11, UR4, 0x2 ;  /* 0x000000040b007c11 */ /* 0x000fc8000f8e10ff */
[-C--:B------:R-:W-:Y:S02]  /*0140*/  @!P0 LEA R7, R6, R0.reuse, 0x2 ;  /* 0x0000000006078211 */ /* 0x080fe400078e10ff */
[----:B0-----:R-:W-:Y:S01]  /*0150*/  LEA R2, R11, R0, 0x2 ;  /* 0x000000000b027211 */ /* 0x001fe200078e10ff */
[----:B--2---:R0:W-:Y:S04]  /*0160*/  @!P0 STS [R0], R3 ;  /* 0x0000000300008388 */ /* 0x0041e80000000800 */
[----:B---3--:R0:W-:Y:S04]  /*0170*/  @!P0 STS [R7], R4 ;  /* 0x0000000407008388 */ /* 0x0081e80000000800 */
[----:B------:R0:W-:Y:S01]  /*0180*/  @P0 STS [R0], RZ ;  /* 0x000000ff00000388 */ /* 0x0001e20000000800 */
[----:B------:R-:W-:Y:S06]  /*0190*/  BAR.SYNC.DEFER_BLOCKING 0x0 ;  /* 0x0000000000007b1d */ /* 0x000fec0000010000 */
.L_x_3:
[----:B0-----:R-:W-:Y:S01]  /*01a0*/  VIADD R0, R9, 0xffffffff ;  /* 0xffffffff09007836 */ /* 0x001fe20000000000 */
[----:B------:R-:W-:Y:S04]  /*01b0*/  BAR.SYNC.DEFER_BLOCKING 0x0 ;  /* 0x0000000000007b1d */ /* 0x000fe80000010000 */
[----:B------:R-:W-:-:S13]  /*01c0*/  LOP3.LUT P0, RZ, R0, R11, RZ, 0xc0, !PT ;  /* 0x0000000b00ff7212 */ /* 0x000fda000780c0ff */
[C---:B------:R-:W-:Y:S02]  /*01d0*/  @!P0 LEA R0, R9.reuse, R2, 0x2 ;  /* 0x0000000209008211 */ /* 0x040fe400078e10ff */
[----:B------:R-:W-:Y:S01]  /*01e0*/  SHF.L.U32 R9, R9, 0x1, RZ ;  /* 0x0000000109097819 */ /* 0x000fe200000006ff */
[----:B------:R-:W-:Y:S04]  /*01f0*/  @!P0 LDS R3, [R2] ;  /* 0x0000000002038984 */ /* 0x000fe80000000800 */
[----:B------:R-:W0:Y:S02]  /*0200*/  @!P0 LDS R0, [R0] ;  /* 0x0000000000008984 */ /* 0x000e240000000800 */
[----:B0-----:R-:W-:-:S05]  /*0210*/  @!P0 FADD R3, R0, R3 ;  /* 0x0000000300038221 */ /* 0x001fca0000000000 */
[----:B------:R1:W-:Y:S01]  /*0220*/  @!P0 STS [R2], R3 ;  /* 0x0000000302008388 */ /* 0x0003e20000000800 */
[----:B------:R-:W-:-:S13]  /*0230*/  ISETP.GT.U32.AND P0, PT, R9, R6, PT ;  /* 0x000000060900720c */ /* 0x000fda0003f04070 */
[----:B-1----:R-:W-:Y:S05]  /*0240*/  @!P0 BRA `(.L_x_3) ;  /* 0xfffffffc00d48947 */ /* 0x002fea000383ffff */
[----:B------:R-:W-:Y:S01]  /*0250*/  BAR.SYNC.DEFER_BLOCKING 0x0 ;  /* 0x0000000000007b1d */ /* 0x000fe20000010000 */
[----:B------:R-:W-:-:S13]  /*0260*/  ISETP.NE.AND P0, PT, R11, RZ, PT ;  /* 0x000000ff0b00720c */ /* 0x000fda0003f05270 */
[----:B------:R-:W-:Y:S05]  /*0270*/  @P0 EXIT ;  /* 0x000000000000094d */ /* 0x000fea0003800000 */
[----:B------:R-:W0:Y:S01]  /*0280*/  S2UR UR5, SR_CgaCtaId ;  /* 0x00000000000579c3 */ /* 0x000e220000008800 */
[----:B------:R-:W-:-:S07]  /*0290*/  UMOV UR4, 0x400 ;  /* 0x0000040000047882 */ /* 0x000fce0000000000 */
[----:B------:R-:W1:Y:S01]  /*02a0*/  LDC.64 R2, c[0x0][0x380] ;  /* 0x0000e000ff027b82 */ /* 0x000e620000000a00 */
[----:B0-----:R-:W-:Y:S01]  /*02b0*/  ULEA UR4, UR5, UR4, 0x18 ;  /* 0x0000000405047291 */ /* 0x001fe2000f8ec0ff */
[----:B-1----:R-:W-:-:S08]  /*02c0*/  IMAD.WIDE.U32 R2, R13, 0x4, R2 ;  /* 0x000000040d027825 */ /* 0x002fd000078e0002 */
[----:B------:R-:W0:Y:S04]  /*02d0*/  LDS R5, [UR4] ;  /* 0x00000004ff057984 */ /* 0x000e280008000800 */
[----:B0-----:R-:W-:Y:S01]  /*02e0*/  STG.E desc[UR6][R2.64], R5 ;  /* 0x0000000502007986 */ /* 0x001fe2000c101906 */
[----:B------:R-:W-:Y:S05]  /*02f0*/  EXIT ;  /* 0x000000000000794d */ /* 0x000fea0003800000 */
.L_x_4:
        /* <DEDUP_REMOVED lines=16> */
.L_x_6:


//--------------------- .nv.shared._Z18optimizedReductionPfS_j --------------------------
	.section	.nv.shared._Z18optimizedReductionPfS_j,"aw",@nobits
	.sectionflags	@""
	.align	4
.nv.shared._Z18optimizedReductionPfS_j:
	.zero		9216


//--------------------- .nv.shared.reserved.0     --------------------------
	.section	.nv.shared.reserved.0,"aw",@nobits
	.weak		__nv_reservedSMEM_offset_0_alias
	.size		__nv_reservedSMEM_offset_0_alias, 0, 64
	.other		__nv_reservedSMEM_offset_0_alias,@"STO_CUDA_RESERVED_SHARED STV_DEFAULT"
__nv_reservedSMEM_offset_0_alias:
	.zero		0
	.zero		64


//--------------------- .nv.shared._Z14naiveReductionPfS_j --------------------------
	.section	.nv.shared._Z14naiveReductionPfS_j,"aw",@nobits
	.sectionflags	@""
	.align	4
.nv.shared._Z14naiveReductionPfS_j:
	.zero		9216


//--------------------- .nv.constant0._Z18optimizedReductionPfS_j --------------------------
	.section	.nv.constant0._Z18optimizedReductionPfS_j,"a",@progbits
	.sectionflags	@""
	.align	4
.nv.constant0._Z18optimizedReductionPfS_j:
	.zero		916


//--------------------- .nv.constant0._Z14naiveReductionPfS_j --------------------------
	.section	.nv.constant0._Z14naiveReductionPfS_j,"a",@progbits
	.sectionflags	@""
	.align	4
.nv.constant0._Z14naiveReductionPfS_j:
	.zero		916


//--------------------- SYMBOLS --------------------------

	.type		.nv.reservedSmem.offset0,@object
	.size		.nv.reservedSmem.offset0,0x4
	.type		.nv.reservedSmem.cap,@object
	.size		.nv.reservedSmem.cap,0x4
